	.headerflags	@"EF_CUDA_TEXMODE_UNIFIED EF_CUDA_64BIT_ADDRESS EF_CUDA_ACCELERATORS EF_CUDA_SM90 EF_CUDA_VIRTUAL_SM(EF_CUDA_SM90)"
	.elftype	@"ET_EXEC"


//--------------------- .nv.info                  --------------------------
	.section	.nv.info,"",@"SHT_CUDA_INFO"
	.align	4


	//----- nvinfo : EIATTR_REGCOUNT
	.align		4
        /*0000*/ 	.byte	0x04, 0x2f
        /*0002*/ 	.short	(.L_3 - .L_2)
	.align		4
.L_2:
        /*0004*/ 	.word	index@(triton_poi_fused__native_batch_norm_legit_no_training_relu_7)
        /*0008*/ 	.word	0x00000020


	//----- nvinfo : EIATTR_MIN_STACK_SIZE
	.align		4
.L_3:
        /*000c*/ 	.byte	0x04, 0x12
        /*000e*/ 	.short	(.L_5 - .L_4)
	.align		4
.L_4:
        /*0010*/ 	.word	index@(triton_poi_fused__native_batch_norm_legit_no_training_relu_7)
        /*0014*/ 	.word	0x00000000


	//----- nvinfo : EIATTR_FRAME_SIZE
	.align		4
.L_5:
        /*0018*/ 	.byte	0x04, 0x11
        /*001a*/ 	.short	(.L_7 - .L_6)
	.align		4
.L_6:
        /*001c*/ 	.word	index@(triton_poi_fused__native_batch_norm_legit_no_training_relu_7)
        /*0020*/ 	.word	0x00000000


	//----- nvinfo : EIATTR_MIN_STACK_SIZE
	.align		4
.L_7:
        /*0024*/ 	.byte	0x04, 0x12
        /*0026*/ 	.short	(.L_9 - .L_8)
	.align		4
.L_8:
        /*0028*/ 	.word	index@(triton_poi_fused__native_batch_norm_legit_no_training_relu_7)
        /*002c*/ 	.word	0x00000000
.L_9:


//--------------------- .nv.info.triton_poi_fused__native_batch_norm_legit_no_training_relu_7 --------------------------
	.section	.nv.info.triton_poi_fused__native_batch_norm_legit_no_training_relu_7,"",@"SHT_CUDA_INFO"
	.sectionflags	@""
	.align	4


	//----- nvinfo : EIATTR_CUDA_API_VERSION
	.align		4
        /*0000*/ 	.byte	0x04, 0x37
        /*0002*/ 	.short	(.L_11 - .L_10)
.L_10:
        /*0004*/ 	.word	0x0000007c


	//----- nvinfo : EIATTR_KPARAM_INFO
	.align		4
.L_11:
        /*0008*/ 	.byte	0x04, 0x17
        /*000a*/ 	.short	(.L_13 - .L_12)
.L_12:
        /*000c*/ 	.word	0x00000000
        /*0010*/ 	.short	0x0006
        /*0012*/ 	.short	0x0030
        /*0014*/ 	.byte	0x00, 0xf0, 0x11, 0x00


	//----- nvinfo : EIATTR_KPARAM_INFO
	.align		4
.L_13:
        /*0018*/ 	.byte	0x04, 0x17
        /*001a*/ 	.short	(.L_15 - .L_14)
.L_14:
        /*001c*/ 	.word	0x00000000
        /*0020*/ 	.short	0x0005
        /*0022*/ 	.short	0x0028
        /*0024*/ 	.byte	0x00, 0xf4, 0x21, 0x00


	//----- nvinfo : EIATTR_KPARAM_INFO
	.align		4
.L_15:
        /*0028*/ 	.byte	0x04, 0x17
        /*002a*/ 	.short	(.L_17 - .L_16)
.L_16:
        /*002c*/ 	.word	0x00000000
        /*0030*/ 	.short	0x0004
        /*0032*/ 	.short	0x0020
        /*0034*/ 	.byte	0x00, 0xf4, 0x21, 0x00


	//----- nvinfo : EIATTR_KPARAM_INFO
	.align		4
.L_17:
        /*0038*/ 	.byte	0x04, 0x17
        /*003a*/ 	.short	(.L_19 - .L_18)
.L_18:
        /*003c*/ 	.word	0x00000000
        /*0040*/ 	.short	0x0003
        /*0042*/ 	.short	0x0018
        /*0044*/ 	.byte	0x00, 0xf4, 0x21, 0x00


	//----- nvinfo : EIATTR_KPARAM_INFO
	.align		4
.L_19:
        /*0048*/ 	.byte	0x04, 0x17
        /*004a*/ 	.short	(.L_21 - .L_20)
.L_20:
        /*004c*/ 	.word	0x00000000
        /*0050*/ 	.short	0x0002
        /*0052*/ 	.short	0x0010
        /*0054*/ 	.byte	0x00, 0xf4, 0x21, 0x00


	//----- nvinfo : EIATTR_KPARAM_INFO
	.align		4
.L_21:
        /*0058*/ 	.byte	0x04, 0x17
        /*005a*/ 	.short	(.L_23 - .L_22)
.L_22:
        /*005c*/ 	.word	0x00000000
        /*0060*/ 	.short	0x0001
        /*0062*/ 	.short	0x0008
        /*0064*/ 	.byte	0x00, 0xf4, 0x21, 0x00


	//----- nvinfo : EIATTR_KPARAM_INFO
	.align		4
.L_23:
        /*0068*/ 	.byte	0x04, 0x17
        /*006a*/ 	.short	(.L_25 - .L_24)
.L_24:
        /*006c*/ 	.word	0x00000000
        /*0070*/ 	.short	0x0000
        /*0072*/ 	.short	0x0000
        /*0074*/ 	.byte	0x00, 0xf4, 0x21, 0x00


	//----- nvinfo : EIATTR_SPARSE_MMA_MASK
	.align		4
.L_25:
        /*0078*/ 	.byte	0x03, 0x50
        /*007a*/ 	.short	0x0000


	//----- nvinfo : EIATTR_MAXREG_COUNT
	.align		4
        /*007c*/ 	.byte	0x03, 0x1b
        /*007e*/ 	.short	0x00ff


	//----- nvinfo : EIATTR_EXIT_INSTR_OFFSETS
	.align		4
        /*0080*/ 	.byte	0x04, 0x1c
        /*0082*/ 	.short	(.L_27 - .L_26)


	//   ....[0]....
.L_26:
        /*0084*/ 	.word	0x00000710


	//----- nvinfo : EIATTR_REQNTID
	.align		4
.L_27:
        /*0088*/ 	.byte	0x04, 0x10
        /*008a*/ 	.short	(.L_29 - .L_28)
.L_28:
        /*008c*/ 	.word	0x00000080
        /*0090*/ 	.word	0x00000001
        /*0094*/ 	.word	0x00000001


	//----- nvinfo : EIATTR_CBANK_PARAM_SIZE
	.align		4
.L_29:
        /*0098*/ 	.byte	0x03, 0x19
        /*009a*/ 	.short	0x0034


	//----- nvinfo : EIATTR_PARAM_CBANK
	.align		4
        /*009c*/ 	.byte	0x04, 0x0a
        /*009e*/ 	.short	(.L_31 - .L_30)
	.align		4
.L_30:
        /*00a0*/ 	.word	index@(.nv.constant0.triton_poi_fused__native_batch_norm_legit_no_training_relu_7)
        /*00a4*/ 	.short	0x0210
        /*00a6*/ 	.short	0x0034


	//----- nvinfo : EIATTR_SW_WAR
	.align		4
.L_31:
        /*00a8*/ 	.byte	0x04, 0x36
        /*00aa*/ 	.short	(.L_33 - .L_32)
.L_32:
        /*00ac*/ 	.word	0x00000008
.L_33:


//--------------------- .nv.callgraph             --------------------------
	.section	.nv.callgraph,"",@"SHT_CUDA_CALLGRAPH"
	.align	4
	.sectionentsize	8
	.align		4
        /*0000*/ 	.word	0x00000000
	.align		4
        /*0004*/ 	.word	0xffffffff
	.align		4
        /*0008*/ 	.word	0x00000000
	.align		4
        /*000c*/ 	.word	0xfffffffe
	.align		4
        /*0010*/ 	.word	0x00000000
	.align		4
        /*0014*/ 	.word	0xfffffffd
	.align		4
        /*0018*/ 	.word	0x00000000
	.align		4
        /*001c*/ 	.word	0xfffffffc


//--------------------- .nv.constant4             --------------------------
	.section	.nv.constant4,"a",@progbits
	.align	8
	.align		8
.nv.constant4:
        /*0000*/ 	.dword	_$_str
	.align		8
        /*0008*/ 	.dword	_$_str_$_2


//--------------------- .text.triton_poi_fused__native_batch_norm_legit_no_training_relu_7 --------------------------
	.section	.text.triton_poi_fused__native_batch_norm_legit_no_training_relu_7,"ax",@progbits
	.align	128
        .global         triton_poi_fused__native_batch_norm_legit_no_training_relu_7
        .type           triton_poi_fused__native_batch_norm_legit_no_training_relu_7,@function
        .size           triton_poi_fused__native_batch_norm_legit_no_training_relu_7,(.L_x_1 - triton_poi_fused__native_batch_norm_legit_no_training_relu_7)
        .other          triton_poi_fused__native_batch_norm_legit_no_training_relu_7,@"STO_CUDA_ENTRY STV_DEFAULT"
triton_poi_fused__native_batch_norm_legit_no_training_relu_7:
.text.triton_poi_fused__native_batch_norm_legit_no_training_relu_7:
[----:B------:R-:W-:Y:S01]  /*0000*/  LDC R1, c[0x0][0x28] ;  /* 0x00000a00ff017b82 */ /* 0x000fe20000000800 */
[----:B------:R-:W1:Y:S07]  /*0010*/  S2R R0, SR_TID.X ;  /* 0x0000000000007919 */ /* 0x000e6e0000002100 */
[----:B------:R-:W2:Y:S01]  /*0020*/  LDC.64 R4, c[0x0][0x220] ;  /* 0x00008800ff047b82 */ /* 0x000ea20000000a00 */
[----:B------:R-:W-:Y:S01]  /*0030*/  ULDC.64 UR4, c[0x0][0x208] ;  /* 0x0000820000047ab9 */ /* 0x000fe20000000a00 */
[----:B------:R-:W3:Y:S06]  /*0040*/  S2R R7, SR_CTAID.X ;  /* 0x0000000000077919 */ /* 0x000eec0000002500 */
[----:B------:R-:W4:Y:S08]  /*0050*/  LDC.64 R12, c[0x0][0x218] ;  /* 0x00008600ff0c7b82 */ /* 0x000f300000000a00 */
[----:B------:R-:W5:Y:S08]  /*0060*/  LDC.64 R22, c[0x0][0x210] ;  /* 0x00008400ff167b82 */ /* 0x000f700000000a00 */
[----:B------:R-:W5:Y:S01]  /*0070*/  LDC.64 R20, c[0x0][0x228] ;  /* 0x00008a00ff147b82 */ /* 0x000f620000000a00 */
[----:B-1----:R-:W-:-:S07]  /*0080*/  SHF.L.U32 R0, R0, 0x2, RZ ;  /* 0x0000000200007819 */ /* 0x002fce00000006ff */
[----:B------:R-:W1:Y:S01]  /*0090*/  LDC.64 R24, c[0x0][0x230] ;  /* 0x00008c00ff187b82 */ /* 0x000e620000000a00 */
[----:B---3--:R-:W-:Y:S02]  /*00a0*/  SHF.R.S32.HI R3, RZ, 0x15, R7 ;  /* 0x00000015ff037819 */ /* 0x008fe40000011407 */
[----:B------:R-:W-:Y:S02]  /*00b0*/  LOP3.LUT R0, R0, 0x1fc, RZ, 0xc0, !PT ;  /* 0x000001fc00007812 */ /* 0x000fe400078ec0ff */
[----:B------:R-:W-:Y:S02]  /*00c0*/  SGXT R3, R3, 0x1 ;  /* 0x000000010303781a */ /* 0x000fe40000000200 */
[----:B------:R-:W-:-:S04]  /*00d0*/  LEA R0, R7, R0, 0xa ;  /* 0x0000000007007211 */ /* 0x000fc800078e50ff */
[----:B------:R-:W-:-:S04]  /*00e0*/  LEA.HI R3, R3, R0, RZ, 0x5 ;  /* 0x0000000003037211 */ /* 0x000fc800078f28ff */
[----:B------:R-:W-:-:S04]  /*00f0*/  LOP3.LUT R3, R3, 0xffffffe0, RZ, 0xc0, !PT ;  /* 0xffffffe003037812 */ /* 0x000fc800078ec0ff */
[----:B------:R-:W-:-:S05]  /*0100*/  IADD3 R3, R0, -R3, RZ ;  /* 0x8000000300037210 */ /* 0x000fca0007ffe0ff */
[----:B--2---:R-:W-:-:S06]  /*0110*/  IMAD.WIDE R4, R3, 0x4, R4 ;  /* 0x0000000403047825 */ /* 0x004fcc00078e0204 */
[----:B------:R-:W2:Y:S01]  /*0120*/  LDG.E.EL.128 R4, desc[UR4][R4.64] ;  /* 0x0000000404047981 */ /* 0x000ea2000c2e1d00 */
[----:B----4-:R-:W-:-:S04]  /*0130*/  IMAD.WIDE R12, R3, 0x4, R12 ;  /* 0x00000004030c7825 */ /* 0x010fc800078e020c */
[----:B-----5:R-:W-:Y:S02]  /*0140*/  IMAD.WIDE R22, R0, 0x4, R22 ;  /* 0x0000000400167825 */ /* 0x020fe400078e0216 */
[----:B------:R-:W3:Y:S02]  /*0150*/  LDG.E.EL.128 R12, desc[UR4][R12.64] ;  /* 0x000000040c0c7981 */ /* 0x000ee4000c2e1d00 */
[C---:B0-----:R-:W-:Y:S02]  /*0160*/  IMAD.WIDE R20, R3.reuse, 0x4, R20 ;  /* 0x0000000403147825 */ /* 0x041fe400078e0214 */
[----:B------:R-:W3:Y:S02]  /*0170*/  LDG.E.128 R16, desc[UR4][R22.64+0x800] ;  /* 0x0008000416107981 */ /* 0x000ee4000c1e1d00 */
[----:B-1----:R-:W-:-:S04]  /*0180*/  IMAD.WIDE R24, R3, 0x4, R24 ;  /* 0x0000000403187825 */ /* 0x002fc800078e0218 */
[----:B--2---:R-:W-:Y:S01]  /*0190*/  FADD R6, R6, 9.9999997473787516356e-06 ;  /* 0x3727c5ac06067421 */ /* 0x004fe20000000000 */
[----:B------:R-:W-:Y:S01]  /*01a0*/  FADD R2, R4, 9.9999997473787516356e-06 ;  /* 0x3727c5ac04027421 */ /* 0x000fe20000000000 */
[----:B------:R-:W-:-:S03]  /*01b0*/  FADD R8, R5, 9.9999997473787516356e-06 ;  /* 0x3727c5ac05087421 */ /* 0x000fc60000000000 */
[----:B------:R-:W0:Y:S08]  /*01c0*/  MUFU.SQRT R26, R2 ;  /* 0x00000002001a7308 */ /* 0x000e300000002000 */
[----:B------:R-:W1:Y:S01]  /*01d0*/  MUFU.SQRT R6, R6 ;  /* 0x0000000600067308 */ /* 0x000e620000002000 */
[----:B0-----:R-:W-:-:S07]  /*01e0*/  FSETP.GT.AND P0, PT, R26, 8.50705917302346158658e+37, PT ;  /* 0x7e8000001a00780b */ /* 0x001fce0003f04000 */
[----:B------:R0:W2:Y:S01]  /*01f0*/  MUFU.SQRT R27, R8 ;  /* 0x00000008001b7308 */ /* 0x0000a20000002000 */
[----:B------:R-:W-:Y:S02]  /*0200*/  FSETP.GEU.AND P3, PT, R26, 1.175494350822287508e-38, PT ;  /* 0x008000001a00780b */ /* 0x000fe40003f6e000 */
[C---:B-1----:R-:W-:Y:S02]  /*0210*/  FSETP.GT.AND P2, PT, R6.reuse, 8.50705917302346158658e+37, PT ;  /* 0x7e8000000600780b */ /* 0x042fe40003f44000 */
[----:B------:R-:W-:Y:S01]  /*0220*/  FSETP.GEU.AND P5, PT, R6, 1.175494350822287508e-38, PT ;  /* 0x008000000600780b */ /* 0x000fe20003fae000 */
[----:B------:R-:W-:Y:S01]  /*0230*/  HFMA2.MMA R2, -RZ, RZ, 1.625, 0 ;  /* 0x3e800000ff027435 */ /* 0x000fe200000001ff */
[----:B0-----:R-:W4:Y:S01]  /*0240*/  LDG.E.128 R8, desc[UR4][R22.64] ;  /* 0x0000000416087981 */ /* 0x001f22000c1e1d00 */
[----:B------:R-:W-:Y:S01]  /*0250*/  @P0 FMUL R26, R26, 0.25 ;  /* 0x3e8000001a1a0820 */ /* 0x000fe20000400000 */
[----:B--2---:R-:W-:-:S05]  /*0260*/  FSETP.GT.AND P1, PT, R27, 8.50705917302346158658e+37, PT ;  /* 0x7e8000001b00780b */ /* 0x004fca0003f24000 */
[----:B------:R-:W-:Y:S01]  /*0270*/  @!P3 FMUL R26, R26, 16777216 ;  /* 0x4b8000001a1ab820 */ /* 0x000fe20000400000 */
[C---:B------:R-:W-:Y:S01]  /*0280*/  FSETP.GEU.AND P4, PT, R27.reuse, 1.175494350822287508e-38, PT ;  /* 0x008000001b00780b */ /* 0x040fe20003f8e000 */
[----:B------:R-:W-:Y:S02]  /*0290*/  @P2 FMUL R6, R6, 0.25 ;  /* 0x3e80000006062820 */ /* 0x000fe40000400000 */
[----:B------:R0:W1:Y:S01]  /*02a0*/  MUFU.RCP R5, R26 ;  /* 0x0000001a00057308 */ /* 0x0000620000001000 */
[----:B------:R-:W2:Y:S01]  /*02b0*/  LDG.E.EL.128 R20, desc[UR4][R20.64] ;  /* 0x0000000414147981 */ /* 0x000ea2000c2e1d00 */
[----:B------:R-:W-:Y:S02]  /*02c0*/  @!P5 FMUL R6, R6, 16777216 ;  /* 0x4b8000000606d820 */ /* 0x000fe40000400000 */
[----:B------:R-:W-:-:S04]  /*02d0*/  @P1 FMUL R27, R27, 0.25 ;  /* 0x3e8000001b1b1820 */ /* 0x000fc80000400000 */
[----:B------:R-:W5:Y:S02]  /*02e0*/  MUFU.RCP R6, R6 ;  /* 0x0000000600067308 */ /* 0x000f640000001000 */
[----:B------:R-:W-:Y:S01]  /*02f0*/  @!P4 FMUL R27, R27, 16777216 ;  /* 0x4b8000001b1bc820 */ /* 0x000fe20000400000 */
[----:B0-----:R-:W-:-:S05]  /*0300*/  FSEL R26, R2, 1, P0 ;  /* 0x3f800000021a7808 */ /* 0x001fca0000000000 */
[----:B------:R0:W-:Y:S01]  /*0310*/  MUFU.RCP R4, R27 ;  /* 0x0000001b00047308 */ /* 0x0001e20000001000 */
[----:B------:R-:W-:Y:S01]  /*0320*/  @!P3 FMUL R26, R26, 16777216 ;  /* 0x4b8000001a1ab820 */ /* 0x000fe20000400000 */
[----:B0-----:R-:W-:-:S03]  /*0330*/  FSEL R27, R2, 1, P2 ;  /* 0x3f800000021b7808 */ /* 0x001fc60001000000 */
[----:B-1----:R-:W-:Y:S02]  /*0340*/  FMUL R3, R5, R26 ;  /* 0x0000001a05037220 */ /* 0x002fe40000400000 */
[----:B------:R-:W-:-:S04]  /*0350*/  @!P5 FMUL R27, R27, 16777216 ;  /* 0x4b8000001b1bd820 */ /* 0x000fc80000400000 */
[----:B-----5:R-:W-:Y:S02]  /*0360*/  FMUL R5, R6, R27 ;  /* 0x0000001b06057220 */ /* 0x020fe40000400000 */
[----:B------:R-:W2:Y:S01]  /*0370*/  LDG.E.EL.128 R24, desc[UR4][R24.64] ;  /* 0x0000000418187981 */ /* 0x000ea2000c2e1d00 */
[----:B------:R-:W-:-:S04]  /*0380*/  FADD R7, R7, 9.9999997473787516356e-06 ;  /* 0x3727c5ac07077421 */ /* 0x000fc80000000000 */
[----:B------:R0:W1:Y:S01]  /*0390*/  MUFU.SQRT R28, R7 ;  /* 0x00000007001c7308 */ /* 0x0000620000002000 */
[----:B------:R-:W-:Y:S01]  /*03a0*/  FSEL R29, R2, 1, P1 ;  /* 0x3f800000021d7808 */ /* 0x000fe20000800000 */
[----:B0-----:R-:W0:Y:S01]  /*03b0*/  LDC.64 R6, c[0x0][0x238] ;  /* 0x00008e00ff067b82 */ /* 0x001e220000000a00 */
[C---:B-1----:R-:W-:Y:S02]  /*03c0*/  FSETP.GT.AND P0, PT, R28.reuse, 8.50705917302346158658e+37, PT ;  /* 0x7e8000001c00780b */ /* 0x042fe40003f04000 */
[----:B------:R-:W-:-:S11]  /*03d0*/  FSETP.GEU.AND P1, PT, R28, 1.175494350822287508e-38, PT ;  /* 0x008000001c00780b */ /* 0x000fd60003f2e000 */
[----:B------:R-:W-:-:S04]  /*03e0*/  @P0 FMUL R28, R28, 0.25 ;  /* 0x3e8000001c1c0820 */ /* 0x000fc80000400000 */
[----:B------:R-:W-:Y:S01]  /*03f0*/  @!P1 FMUL R28, R28, 16777216 ;  /* 0x4b8000001c1c9820 */ /* 0x000fe20000400000 */
[----:B------:R-:W-:-:S05]  /*0400*/  @!P4 FMUL R29, R29, 16777216 ;  /* 0x4b8000001d1dc820 */ /* 0x000fca0000400000 */
[----:B------:R-:W1:Y:S01]  /*0410*/  MUFU.RCP R28, R28 ;  /* 0x0000001c001c7308 */ /* 0x000e620000001000 */
[----:B------:R-:W-:Y:S01]  /*0420*/  FMUL R4, R4, R29 ;  /* 0x0000001d04047220 */ /* 0x000fe20000400000 */
[----:B------:R-:W-:-:S05]  /*0430*/  FSEL R29, R2, 1, P0 ;  /* 0x3f800000021d7808 */ /* 0x000fca0000000000 */
[----:B------:R-:W-:Y:S01]  /*0440*/  @!P1 FMUL R29, R29, 16777216 ;  /* 0x4b8000001d1d9820 */ /* 0x000fe20000400000 */
[----:B---3--:R-:W-:Y:S01]  /*0450*/  FADD R19, R19, -R15 ;  /* 0x8000000f13137221 */ /* 0x008fe20000000000 */
[----:B------:R-:W-:Y:S01]  /*0460*/  FADD R16, R16, -R12 ;  /* 0x8000000c10107221 */ /* 0x000fe20000000000 */
[----:B------:R-:W-:Y:S01]  /*0470*/  FADD R18, R18, -R14 ;  /* 0x8000000e12127221 */ /* 0x000fe20000000000 */
[----:B-1----:R-:W-:Y:S01]  /*0480*/  FMUL R2, R28, R29 ;  /* 0x0000001d1c027220 */ /* 0x002fe20000400000 */
[----:B------:R-:W-:Y:S01]  /*0490*/  FADD R17, R17, -R13 ;  /* 0x8000000d11117221 */ /* 0x000fe20000000000 */
[----:B----4-:R-:W-:Y:S01]  /*04a0*/  FADD R11, R11, -R15 ;  /* 0x8000000f0b0b7221 */ /* 0x010fe20000000000 */
[----:B------:R-:W-:Y:S01]  /*04b0*/  FADD R8, R8, -R12 ;  /* 0x8000000c08087221 */ /* 0x000fe20000000000 */
[----:B------:R-:W-:Y:S02]  /*04c0*/  FADD R12, R10, -R14 ;  /* 0x8000000e0a0c7221 */ /* 0x000fe40000000000 */
[C---:B------:R-:W-:Y:S01]  /*04d0*/  FMUL R10, R2.reuse, R11 ;  /* 0x0000000b020a7220 */ /* 0x040fe20000400000 */
[----:B------:R-:W-:Y:S01]  /*04e0*/  FMUL R2, R2, R19 ;  /* 0x0000001302027220 */ /* 0x000fe20000400000 */
[----:B------:R-:W-:Y:S01]  /*04f0*/  FADD R9, R9, -R13 ;  /* 0x8000000d09097221 */ /* 0x000fe20000000000 */
[C---:B------:R-:W-:Y:S01]  /*0500*/  FMUL R11, R5.reuse, R12 ;  /* 0x0000000c050b7220 */ /* 0x040fe20000400000 */
[----:B------:R-:W-:Y:S01]  /*0510*/  FMUL R5, R5, R18 ;  /* 0x0000001205057220 */ /* 0x000fe20000400000 */
[C---:B------:R-:W-:Y:S01]  /*0520*/  FMUL R15, R3.reuse, R8 ;  /* 0x00000008030f7220 */ /* 0x040fe20000400000 */
[C---:B------:R-:W-:Y:S01]  /*0530*/  FMUL R8, R4.reuse, R17 ;  /* 0x0000001104087220 */ /* 0x040fe20000400000 */
[----:B------:R-:W-:Y:S01]  /*0540*/  FMUL R13, R3, R16 ;  /* 0x00000010030d7220 */ /* 0x000fe20000400000 */
[----:B------:R-:W-:Y:S01]  /*0550*/  FMUL R12, R4, R9 ;  /* 0x00000009040c7220 */ /* 0x000fe20000400000 */
[----:B--2---:R-:W-:Y:S01]  /*0560*/  FFMA R2, R23, R2, R27 ;  /* 0x0000000217027223 */ /* 0x004fe2000000001b */
[----:B------:R-:W-:Y:S01]  /*0570*/  FFMA R5, R22, R5, R26 ;  /* 0x0000000516057223 */ /* 0x000fe2000000001a */
[----:B------:R-:W-:Y:S01]  /*0580*/  FFMA R8, R21, R8, R25 ;  /* 0x0000000815087223 */ /* 0x000fe20000000019 */
[----:B------:R-:W-:Y:S01]  /*0590*/  FFMA R10, R23, R10, R27 ;  /* 0x0000000a170a7223 */ /* 0x000fe2000000001b */
[C-C-:B------:R-:W-:Y:S01]  /*05a0*/  FFMA R3, R20.reuse, R15, R24.reuse ;  /* 0x0000000f14037223 */ /* 0x140fe20000000018 */
[----:B------:R-:W-:Y:S01]  /*05b0*/  FFMA R4, R20, R13, R24 ;  /* 0x0000000d14047223 */ /* 0x000fe20000000018 */
[----:B------:R-:W-:Y:S01]  /*05c0*/  FFMA R9, R21, R12, R25 ;  /* 0x0000000c15097223 */ /* 0x000fe20000000019 */
[----:B------:R-:W-:Y:S01]  /*05d0*/  FFMA R22, R22, R11, R26 ;  /* 0x0000000b16167223 */ /* 0x000fe2000000001a */
[----:B------:R-:W-:Y:S01]  /*05e0*/  FSETP.GEU.AND P6, PT, R2, RZ, PT ;  /* 0x000000ff0200720b */ /* 0x000fe20003fce000 */
[----:B0-----:R-:W-:Y:S01]  /*05f0*/  IMAD.WIDE R12, R0, 0x4, R6 ;  /* 0x00000004000c7825 */ /* 0x001fe200078e0206 */
[----:B------:R-:W-:-:S02]  /*0600*/  FSETP.GEU.AND P5, PT, R5, RZ, PT ;  /* 0x000000ff0500720b */ /* 0x000fc40003fae000 */
[----:B------:R-:W-:Y:S02]  /*0610*/  FSETP.GEU.AND P4, PT, R8, RZ, PT ;  /* 0x000000ff0800720b */ /* 0x000fe40003f8e000 */
[----:B------:R-:W-:Y:S02]  /*0620*/  FSETP.GEU.AND P3, PT, R10, RZ, PT ;  /* 0x000000ff0a00720b */ /* 0x000fe40003f6e000 */
[----:B------:R-:W-:Y:S02]  /*0630*/  SEL R7, R2, RZ, P6 ;  /* 0x000000ff02077207 */ /* 0x000fe40003000000 */
[----:B------:R-:W-:Y:S02]  /*0640*/  FSETP.GEU.AND P0, PT, R4, RZ, PT ;  /* 0x000000ff0400720b */ /* 0x000fe40003f0e000 */
[----:B------:R-:W-:Y:S02]  /*0650*/  FSETP.GEU.AND P2, PT, R22, RZ, PT ;  /* 0x000000ff1600720b */ /* 0x000fe40003f4e000 */
[----:B------:R-:W-:-:S02]  /*0660*/  FSETP.GEU.AND P1, PT, R9, RZ, PT ;  /* 0x000000ff0900720b */ /* 0x000fc40003f2e000 */
[----:B------:R-:W-:Y:S02]  /*0670*/  FSETP.GEU.AND P6, PT, R3, RZ, PT ;  /* 0x000000ff0300720b */ /* 0x000fe40003fce000 */
[----:B------:R-:W-:Y:S02]  /*0680*/  SEL R6, R5, RZ, P5 ;  /* 0x000000ff05067207 */ /* 0x000fe40002800000 */
[----:B------:R-:W-:Y:S02]  /*0690*/  SEL R5, R8, RZ, P4 ;  /* 0x000000ff08057207 */ /* 0x000fe40002000000 */
[----:B------:R-:W-:Y:S02]  /*06a0*/  SEL R11, R10, RZ, P3 ;  /* 0x000000ff0a0b7207 */ /* 0x000fe40001800000 */
[----:B------:R-:W-:Y:S02]  /*06b0*/  SEL R10, R22, RZ, P2 ;  /* 0x000000ff160a7207 */ /* 0x000fe40001000000 */
[----:B------:R-:W-:-:S02]  /*06c0*/  SEL R9, R9, RZ, P1 ;  /* 0x000000ff09097207 */ /* 0x000fc40000800000 */
[----:B------:R-:W-:Y:S02]  /*06d0*/  SEL R8, R3, RZ, P6 ;  /* 0x000000ff03087207 */ /* 0x000fe40003000000 */
[----:B------:R-:W-:-:S03]  /*06e0*/  SEL R4, R4, RZ, P0 ;  /* 0x000000ff04047207 */ /* 0x000fc60000000000 */
[----:B------:R-:W-:Y:S04]  /*06f0*/  STG.E.128 desc[UR4][R12.64], R8 ;  /* 0x000000080c007986 */ /* 0x000fe8000c101d04 */
[----:B------:R-:W-:Y:S01]  /*0700*/  STG.E.128 desc[UR4][R12.64+0x800], R4 ;  /* 0x000800040c007986 */ /* 0x000fe2000c101d04 */
[----:B------:R-:W-:Y:S05]  /*0710*/  EXIT ;  /* 0x000000000000794d */ /* 0x000fea0003800000 */
.L_x_0:
[----:B------:R-:W-:-:S00]  /*0720*/  BRA `(.L_x_0) ;  /* 0xfffffffc00fc7947 */ /* 0x000fc0000383ffff */
[----:B------:R-:W-:-:S00]  /*0730*/  NOP ;  /* 0x0000000000007918 */ /* 0x000fc00000000000 */
        /* <DEDUP_REMOVED lines=12> */
.L_x_1:


//--------------------- .nv.global.init           --------------------------
	.section	.nv.global.init,"aw",@progbits
.nv.global.init:
	.type		_$_str,@object
	.size		_$_str,(_$_str_$_2 - _$_str)
_$_str:
        /*0000*/ 	.byte	0x5f, 0x5f, 0x43, 0x55, 0x44, 0x41, 0x5f, 0x46, 0x54, 0x5a, 0x00
	.type		_$_str_$_2,@object
	.size		_$_str_$_2,(.L_1 - _$_str_$_2)
_$_str_$_2:
        /*000b*/ 	.byte	0x5f, 0x5f, 0x43, 0x55, 0x44, 0x41, 0x5f, 0x50, 0x52, 0x45, 0x43, 0x5f, 0x53, 0x51, 0x52, 0x54
        /*001b*/ 	.byte	0x00
.L_1:


//--------------------- .nv.constant0.triton_poi_fused__native_batch_norm_legit_no_training_relu_7 --------------------------
	.section	.nv.constant0.triton_poi_fused__native_batch_norm_legit_no_training_relu_7,"a",@progbits
	.sectionflags	@""
	.align	4
.nv.constant0.triton_poi_fused__native_batch_norm_legit_no_training_relu_7:
	.zero		580
